//
// Generated by NVIDIA NVVM Compiler
//
// Compiler Build ID: CL-36424714
// Cuda compilation tools, release 13.0, V13.0.88
// Based on NVVM 20.0.0
//

.version 9.0
.target sm_100
.address_size 64

	// .globl	_Z9vectorAddPfS_S_i

.visible .entry _Z9vectorAddPfS_S_i(
	.param .u64 .ptr .align 1 _Z9vectorAddPfS_S_i_param_0,
	.param .u64 .ptr .align 1 _Z9vectorAddPfS_S_i_param_1,
	.param .u64 .ptr .align 1 _Z9vectorAddPfS_S_i_param_2,
	.param .u32 _Z9vectorAddPfS_S_i_param_3
)
{
	.reg .pred 	%p<2>;
	.reg .b32 	%r<6>;
	.reg .b32 	%f<4>;
	.reg .b64 	%rd<11>;

	ld.param.u64 	%rd1, [_Z9vectorAddPfS_S_i_param_0];
	ld.param.u64 	%rd2, [_Z9vectorAddPfS_S_i_param_1];
	ld.param.u64 	%rd3, [_Z9vectorAddPfS_S_i_param_2];
	ld.param.u32 	%r2, [_Z9vectorAddPfS_S_i_param_3];
	mov.u32 	%r3, %tid.x;
	mov.u32 	%r4, %ctaid.x;
	mov.u32 	%r5, %ntid.x;
	mad.lo.s32 	%r1, %r4, %r5, %r3;
	setp.ge.s32 	%p1, %r1, %r2;
	@%p1 bra 	$L__BB0_2;
	cvta.to.global.u64 	%rd4, %rd1;
	cvta.to.global.u64 	%rd5, %rd2;
	cvta.to.global.u64 	%rd6, %rd3;
	mul.wide.s32 	%rd7, %r1, 4;
	add.s64 	%rd8, %rd4, %rd7;
	ld.global.f32 	%f1, [%rd8];
	add.s64 	%rd9, %rd5, %rd7;
	ld.global.f32 	%f2, [%rd9];
	add.f32 	%f3, %f1, %f2;
	add.s64 	%rd10, %rd6, %rd7;
	st.global.f32 	[%rd10], %f3;
$L__BB0_2:
	ret;

}
	// .globl	_Z11matrixAdd2DPfS_S_ii
.visible .entry _Z11matrixAdd2DPfS_S_ii(
	.param .u64 .ptr .align 1 _Z11matrixAdd2DPfS_S_ii_param_0,
	.param .u64 .ptr .align 1 _Z11matrixAdd2DPfS_S_ii_param_1,
	.param .u64 .ptr .align 1 _Z11matrixAdd2DPfS_S_ii_param_2,
	.param .u32 _Z11matrixAdd2DPfS_S_ii_param_3,
	.param .u32 _Z11matrixAdd2DPfS_S_ii_param_4
)
{
	.reg .pred 	%p<4>;
	.reg .b32 	%r<14>;
	.reg .b32 	%f<4>;
	.reg .b64 	%rd<11>;

	ld.param.u64 	%rd1, [_Z11matrixAdd2DPfS_S_ii_param_0];
	ld.param.u64 	%rd2, [_Z11matrixAdd2DPfS_S_ii_param_1];
	ld.param.u64 	%rd3, [_Z11matrixAdd2DPfS_S_ii_param_2];
	ld.param.u32 	%r3, [_Z11matrixAdd2DPfS_S_ii_param_3];
	ld.param.u32 	%r4, [_Z11matrixAdd2DPfS_S_ii_param_4];
	mov.u32 	%r6, %tid.x;
	mov.u32 	%r7, %ctaid.x;
	mov.u32 	%r8, %ntid.x;
	mad.lo.s32 	%r1, %r7, %r8, %r6;
	mov.u32 	%r9, %tid.y;
	mov.u32 	%r10, %ctaid.y;
	mov.u32 	%r11, %ntid.y;
	mad.lo.s32 	%r12, %r10, %r11, %r9;
	setp.ge.s32 	%p1, %r1, %r3;
	setp.ge.s32 	%p2, %r12, %r4;
	or.pred  	%p3, %p1, %p2;
	@%p3 bra 	$L__BB1_2;
	cvta.to.global.u64 	%rd4, %rd1;
	cvta.to.global.u64 	%rd5, %rd2;
	cvta.to.global.u64 	%rd6, %rd3;
	mad.lo.s32 	%r13, %r3, %r12, %r1;
	mul.wide.s32 	%rd7, %r13, 4;
	add.s64 	%rd8, %rd4, %rd7;
	ld.global.f32 	%f1, [%rd8];
	add.s64 	%rd9, %rd5, %rd7;
	ld.global.f32 	%f2, [%rd9];
	add.f32 	%f3, %f1, %f2;
	add.s64 	%rd10, %rd6, %rd7;
	st.global.f32 	[%rd10], %f3;
$L__BB1_2:
	ret;

}


// ===== COMPILED SASS (sm_100) =====

	.target	sm_100

	.elftype	@"ET_EXEC"


//--------------------- .note.nv.tkinfo           --------------------------
	.section	.note.nv.tkinfo,"",@"SHT_NOTE"
	.sectionflags	@"SHF_NOTE_NV_TKINFO"
	.tkinfo
        /*0018*/ 	.word	0x00000002
        /*0030*/ 	.string	""
        /*0030*/ 	.string	"ptxas"
        /*0030*/ 	.string	"Cuda compilation tools, release 13.0, V13.0.88"
        /*0030*/ 	.string	"Build cuda_13.0.r13.0/compiler.36424714_0"
        /*0030*/ 	.string	"-arch sm_100 -m 64 "



//--------------------- .note.nv.cuinfo           --------------------------
	.section	.note.nv.cuinfo,"",@"SHT_NOTE"
	.sectionflags	@"SHF_NOTE_NV_CUINFO"
        /*0018*/ 	.short	0x0002
        /*001a*/ 	.short	0x0064
        /*001c*/ 	.short	0x0082
	.zero		2


//--------------------- .nv.info                  --------------------------
	.section	.nv.info,"",@"SHT_CUDA_INFO"
	.align	4


	//----- nvinfo : EIATTR_REGCOUNT
	.align		4
        /*0000*/ 	.byte	0x04, 0x2f
        /*0002*/ 	.short	(.L_1 - .L_0)
	.align		4
.L_0:
        /*0004*/ 	.word	index@(_Z9vectorAddPfS_S_i)
        /*0008*/ 	.word	0x0000000c


	//----- nvinfo : EIATTR_FRAME_SIZE
	.align		4
.L_1:
        /*000c*/ 	.byte	0x04, 0x11
        /*000e*/ 	.short	(.L_3 - .L_2)
	.align		4
.L_2:
        /*0010*/ 	.word	index@(_Z9vectorAddPfS_S_i)
        /*0014*/ 	.word	0x00000000


	//----- nvinfo : EIATTR_REGCOUNT
	.align		4
.L_3:
        /*0018*/ 	.byte	0x04, 0x2f
        /*001a*/ 	.short	(.L_5 - .L_4)
	.align		4
.L_4:
        /*001c*/ 	.word	index@(_Z11matrixAdd2DPfS_S_ii)
        /*0020*/ 	.word	0x0000000c


	//----- nvinfo : EIATTR_FRAME_SIZE
	.align		4
.L_5:
        /*0024*/ 	.byte	0x04, 0x11
        /*0026*/ 	.short	(.L_7 - .L_6)
	.align		4
.L_6:
        /*0028*/ 	.word	index@(_Z11matrixAdd2DPfS_S_ii)
        /*002c*/ 	.word	0x00000000


	//----- nvinfo : EIATTR_MIN_STACK_SIZE
	.align		4
.L_7:
        /*0030*/ 	.byte	0x04, 0x12
        /*0032*/ 	.short	(.L_9 - .L_8)
	.align		4
.L_8:
        /*0034*/ 	.word	index@(_Z11matrixAdd2DPfS_S_ii)
        /*0038*/ 	.word	0x00000000


	//----- nvinfo : EIATTR_MIN_STACK_SIZE
	.align		4
.L_9:
        /*003c*/ 	.byte	0x04, 0x12
        /*003e*/ 	.short	(.L_11 - .L_10)
	.align		4
.L_10:
        /*0040*/ 	.word	index@(_Z9vectorAddPfS_S_i)
        /*0044*/ 	.word	0x00000000
.L_11:


//--------------------- .nv.compat                --------------------------
	.section	.nv.compat,"",@"SHT_CUDA_COMPAT_INFO"
	.align	4
        /*0000*/ 	.byte	0x02, 0x09, 0x00, 0x00, 0x02, 0x02, 0x01, 0x00, 0x02, 0x05, 0x05, 0x00, 0x03, 0x07, 0x01, 0x01
        /*0010*/ 	.byte	0x02, 0x03, 0x00, 0x00, 0x02, 0x06, 0x01, 0x00, 0x04, 0x0b, 0x08, 0x00, 0x09, 0x00, 0x00, 0x00
        /*0020*/ 	.byte	0x00, 0x00, 0x00, 0x00


//--------------------- .nv.info._Z11matrixAdd2DPfS_S_ii --------------------------
	.section	.nv.info._Z11matrixAdd2DPfS_S_ii,"",@"SHT_CUDA_INFO"
	.sectionflags	@""
	.align	4


	//----- nvinfo : EIATTR_CUDA_API_VERSION
	.align		4
        /*0000*/ 	.byte	0x04, 0x37
        /*0002*/ 	.short	(.L_13 - .L_12)
.L_12:
        /*0004*/ 	.word	0x00000082


	//----- nvinfo : EIATTR_KPARAM_INFO
	.align		4
.L_13:
        /*0008*/ 	.byte	0x04, 0x17
        /*000a*/ 	.short	(.L_15 - .L_14)
.L_14:
        /*000c*/ 	.word	0x00000000
        /*0010*/ 	.short	0x0004
        /*0012*/ 	.short	0x001c
        /*0014*/ 	.byte	0x00, 0xf0, 0x11, 0x00


	//----- nvinfo : EIATTR_KPARAM_INFO
	.align		4
.L_15:
        /*0018*/ 	.byte	0x04, 0x17
        /*001a*/ 	.short	(.L_17 - .L_16)
.L_16:
        /*001c*/ 	.word	0x00000000
        /*0020*/ 	.short	0x0003
        /*0022*/ 	.short	0x0018
        /*0024*/ 	.byte	0x00, 0xf0, 0x11, 0x00


	//----- nvinfo : EIATTR_KPARAM_INFO
	.align		4
.L_17:
        /*0028*/ 	.byte	0x04, 0x17
        /*002a*/ 	.short	(.L_19 - .L_18)
.L_18:
        /*002c*/ 	.word	0x00000000
        /*0030*/ 	.short	0x0002
        /*0032*/ 	.short	0x0010
        /*0034*/ 	.byte	0x00, 0xf5, 0x21, 0x00


	//----- nvinfo : EIATTR_KPARAM_INFO
	.align		4
.L_19:
        /*0038*/ 	.byte	0x04, 0x17
        /*003a*/ 	.short	(.L_21 - .L_20)
.L_20:
        /*003c*/ 	.word	0x00000000
        /*0040*/ 	.short	0x0001
        /*0042*/ 	.short	0x0008
        /*0044*/ 	.byte	0x00, 0xf5, 0x21, 0x00


	//----- nvinfo : EIATTR_KPARAM_INFO
	.align		4
.L_21:
        /*0048*/ 	.byte	0x04, 0x17
        /*004a*/ 	.short	(.L_23 - .L_22)
.L_22:
        /*004c*/ 	.word	0x00000000
        /*0050*/ 	.short	0x0000
        /*0052*/ 	.short	0x0000
        /*0054*/ 	.byte	0x00, 0xf5, 0x21, 0x00


	//----- nvinfo : EIATTR_SPARSE_MMA_MASK
	.align		4
.L_23:
        /*0058*/ 	.byte	0x03, 0x50
        /*005a*/ 	.short	0x0000


	//----- nvinfo : EIATTR_MAXREG_COUNT
	.align		4
        /*005c*/ 	.byte	0x03, 0x1b
        /*005e*/ 	.short	0x00ff


	//----- nvinfo : EIATTR_MERCURY_ISA_VERSION
	.align		4
        /*0060*/ 	.byte	0x03, 0x5f
        /*0062*/ 	.short	0x0101


	//----- nvinfo : EIATTR_VRC_CTA_INIT_COUNT
	.align		4
        /*0064*/ 	.byte	0x02, 0x4a
	.zero		1
	.zero		1


	//----- nvinfo : EIATTR_EXIT_INSTR_OFFSETS
	.align		4
        /*0068*/ 	.byte	0x04, 0x1c
        /*006a*/ 	.short	(.L_25 - .L_24)


	//   ....[0]....
.L_24:
        /*006c*/ 	.word	0x000000c0


	//   ....[1]....
        /*0070*/ 	.word	0x00000190


	//----- nvinfo : EIATTR_CBANK_PARAM_SIZE
	.align		4
.L_25:
        /*0074*/ 	.byte	0x03, 0x19
        /*0076*/ 	.short	0x0020


	//----- nvinfo : EIATTR_PARAM_CBANK
	.align		4
        /*0078*/ 	.byte	0x04, 0x0a
        /*007a*/ 	.short	(.L_27 - .L_26)
	.align		4
.L_26:
        /*007c*/ 	.word	index@(.nv.constant0._Z11matrixAdd2DPfS_S_ii)
        /*0080*/ 	.short	0x0380
        /*0082*/ 	.short	0x0020


	//----- nvinfo : EIATTR_SW_WAR
	.align		4
.L_27:
        /*0084*/ 	.byte	0x04, 0x36
        /*0086*/ 	.short	(.L_29 - .L_28)
.L_28:
        /*0088*/ 	.word	0x00000008
.L_29:


//--------------------- .nv.info._Z9vectorAddPfS_S_i --------------------------
	.section	.nv.info._Z9vectorAddPfS_S_i,"",@"SHT_CUDA_INFO"
	.sectionflags	@""
	.align	4


	//----- nvinfo : EIATTR_CUDA_API_VERSION
	.align		4
        /*0000*/ 	.byte	0x04, 0x37
        /*0002*/ 	.short	(.L_31 - .L_30)
.L_30:
        /*0004*/ 	.word	0x00000082


	//----- nvinfo : EIATTR_KPARAM_INFO
	.align		4
.L_31:
        /*0008*/ 	.byte	0x04, 0x17
        /*000a*/ 	.short	(.L_33 - .L_32)
.L_32:
        /*000c*/ 	.word	0x00000000
        /*0010*/ 	.short	0x0003
        /*0012*/ 	.short	0x0018
        /*0014*/ 	.byte	0x00, 0xf0, 0x11, 0x00


	//----- nvinfo : EIATTR_KPARAM_INFO
	.align		4
.L_33:
        /*0018*/ 	.byte	0x04, 0x17
        /*001a*/ 	.short	(.L_35 - .L_34)
.L_34:
        /*001c*/ 	.word	0x00000000
        /*0020*/ 	.short	0x0002
        /*0022*/ 	.short	0x0010
        /*0024*/ 	.byte	0x00, 0xf5, 0x21, 0x00


	//----- nvinfo : EIATTR_KPARAM_INFO
	.align		4
.L_35:
        /*0028*/ 	.byte	0x04, 0x17
        /*002a*/ 	.short	(.L_37 - .L_36)
.L_36:
        /*002c*/ 	.word	0x00000000
        /*0030*/ 	.short	0x0001
        /*0032*/ 	.short	0x0008
        /*0034*/ 	.byte	0x00, 0xf5, 0x21, 0x00


	//----- nvinfo : EIATTR_KPARAM_INFO
	.align		4
.L_37:
        /*0038*/ 	.byte	0x04, 0x17
        /*003a*/ 	.short	(.L_39 - .L_38)
.L_38:
        /*003c*/ 	.word	0x00000000
        /*0040*/ 	.short	0x0000
        /*0042*/ 	.short	0x0000
        /*0044*/ 	.byte	0x00, 0xf5, 0x21, 0x00


	//----- nvinfo : EIATTR_SPARSE_MMA_MASK
	.align		4
.L_39:
        /*0048*/ 	.byte	0x03, 0x50
        /*004a*/ 	.short	0x0000


	//----- nvinfo : EIATTR_MAXREG_COUNT
	.align		4
        /*004c*/ 	.byte	0x03, 0x1b
        /*004e*/ 	.short	0x00ff


	//----- nvinfo : EIATTR_MERCURY_ISA_VERSION
	.align		4
        /*0050*/ 	.byte	0x03, 0x5f
        /*0052*/ 	.short	0x0101


	//----- nvinfo : EIATTR_VRC_CTA_INIT_COUNT
	.align		4
        /*0054*/ 	.byte	0x02, 0x4a
	.zero		1
	.zero		1


	//----- nvinfo : EIATTR_EXIT_INSTR_OFFSETS
	.align		4
        /*0058*/ 	.byte	0x04, 0x1c
        /*005a*/ 	.short	(.L_41 - .L_40)


	//   ....[0]....
.L_40:
        /*005c*/ 	.word	0x00000070


	//   ....[1]....
        /*0060*/ 	.word	0x00000130


	//----- nvinfo : EIATTR_CBANK_PARAM_SIZE
	.align		4
.L_41:
        /*0064*/ 	.byte	0x03, 0x19
        /*0066*/ 	.short	0x001c


	//----- nvinfo : EIATTR_PARAM_CBANK
	.align		4
        /*0068*/ 	.byte	0x04, 0x0a
        /*006a*/ 	.short	(.L_43 - .L_42)
	.align		4
.L_42:
        /*006c*/ 	.word	index@(.nv.constant0._Z9vectorAddPfS_S_i)
        /*0070*/ 	.short	0x0380
        /*0072*/ 	.short	0x001c


	//----- nvinfo : EIATTR_SW_WAR
	.align		4
.L_43:
        /*0074*/ 	.byte	0x04, 0x36
        /*0076*/ 	.short	(.L_45 - .L_44)
.L_44:
        /*0078*/ 	.word	0x00000008
.L_45:


//--------------------- .nv.callgraph             --------------------------
	.section	.nv.callgraph,"",@"SHT_CUDA_CALLGRAPH"
	.align	4
	.sectionentsize	8
	.align		4
        /*0000*/ 	.word	0x00000000
	.align		4
        /*0004*/ 	.word	0xffffffff
	.align		4
        /*0008*/ 	.word	0x00000000
	.align		4
        /*000c*/ 	.word	0xfffffffe
	.align		4
        /*0010*/ 	.word	0x00000000
	.align		4
        /*0014*/ 	.word	0xfffffffd
	.align		4
        /*0018*/ 	.word	0x00000000
	.align		4
        /*001c*/ 	.word	0xfffffffc


//--------------------- .text._Z11matrixAdd2DPfS_S_ii --------------------------
	.section	.text._Z11matrixAdd2DPfS_S_ii,"ax",@progbits
	.align	128
        .global         _Z11matrixAdd2DPfS_S_ii
        .type           _Z11matrixAdd2DPfS_S_ii,@function
        .size           _Z11matrixAdd2DPfS_S_ii,(.L_x_2 - _Z11matrixAdd2DPfS_S_ii)
        .other          _Z11matrixAdd2DPfS_S_ii,@"STO_CUDA_ENTRY STV_DEFAULT"
_Z11matrixAdd2DPfS_S_ii:
.text._Z11matrixAdd2DPfS_S_ii:
[----:B------:R-:W-:Y:S01]  /*0000*/  LDC R1, c[0x0][0x37c] ;  /* 0x0000df00ff017b82 */ /* 0x000fe20000000800 */
[----:B------:R-:W0:Y:S07]  /*0010*/  S2R R7, SR_TID.Y ;  /* 0x0000000000077919 */ /* 0x000e2e0000002200 */
[----:B------:R-:W1:Y:S01]  /*0020*/  LDC R3, c[0x0][0x360] ;  /* 0x0000d800ff037b82 */ /* 0x000e620000000800 */
[----:B------:R-:W2:Y:S01]  /*0030*/  LDCU.64 UR6, c[0x0][0x398] ;  /* 0x00007300ff0677ac */ /* 0x000ea20008000a00 */
[----:B------:R-:W1:Y:S06]  /*0040*/  S2R R0, SR_TID.X ;  /* 0x0000000000007919 */ /* 0x000e6c0000002100 */
[----:B------:R-:W0:Y:S08]  /*0050*/  S2UR UR5, SR_CTAID.Y ;  /* 0x00000000000579c3 */ /* 0x000e300000002600 */
[----:B------:R-:W0:Y:S08]  /*0060*/  LDC R2, c[0x0][0x364] ;  /* 0x0000d900ff027b82 */ /* 0x000e300000000800 */
[----:B------:R-:W1:Y:S01]  /*0070*/  S2UR UR4, SR_CTAID.X ;  /* 0x00000000000479c3 */ /* 0x000e620000002500 */
[----:B0-----:R-:W-:-:S05]  /*0080*/  IMAD R7, R2, UR5, R7 ;  /* 0x0000000502077c24 */ /* 0x001fca000f8e0207 */
[----:B--2---:R-:W-:Y:S01]  /*0090*/  ISETP.GE.AND P0, PT, R7, UR7, PT ;  /* 0x0000000707007c0c */ /* 0x004fe2000bf06270 */
[----:B-1----:R-:W-:-:S05]  /*00a0*/  IMAD R0, R3, UR4, R0 ;  /* 0x0000000403007c24 */ /* 0x002fca000f8e0200 */
[----:B------:R-:W-:-:S13]  /*00b0*/  ISETP.GE.OR P0, PT, R0, UR6, P0 ;  /* 0x0000000600007c0c */ /* 0x000fda0008706670 */
[----:B------:R-:W-:Y:S05]  /*00c0*/  @P0 EXIT ;  /* 0x000000000000094d */ /* 0x000fea0003800000 */
[----:B------:R-:W0:Y:S01]  /*00d0*/  LDC.64 R2, c[0x0][0x380] ;  /* 0x0000e000ff027b82 */ /* 0x000e220000000a00 */
[----:B------:R-:W1:Y:S01]  /*00e0*/  LDCU.64 UR4, c[0x0][0x358] ;  /* 0x00006b00ff0477ac */ /* 0x000e620008000a00 */
[----:B------:R-:W-:-:S06]  /*00f0*/  IMAD R9, R7, UR6, R0 ;  /* 0x0000000607097c24 */ /* 0x000fcc000f8e0200 */
[----:B------:R-:W2:Y:S08]  /*0100*/  LDC.64 R4, c[0x0][0x388] ;  /* 0x0000e200ff047b82 */ /* 0x000eb00000000a00 */
[----:B------:R-:W3:Y:S01]  /*0110*/  LDC.64 R6, c[0x0][0x390] ;  /* 0x0000e400ff067b82 */ /* 0x000ee20000000a00 */
[----:B0-----:R-:W-:-:S06]  /*0120*/  IMAD.WIDE R2, R9, 0x4, R2 ;  /* 0x0000000409027825 */ /* 0x001fcc00078e0202 */
[----:B-1----:R-:W4:Y:S01]  /*0130*/  LDG.E R2, desc[UR4][R2.64] ;  /* 0x0000000402027981 */ /* 0x002f22000c1e1900 */
[----:B--2---:R-:W-:-:S06]  /*0140*/  IMAD.WIDE R4, R9, 0x4, R4 ;  /* 0x0000000409047825 */ /* 0x004fcc00078e0204 */
[----:B------:R-:W4:Y:S01]  /*0150*/  LDG.E R5, desc[UR4][R4.64] ;  /* 0x0000000404057981 */ /* 0x000f22000c1e1900 */
[----:B---3--:R-:W-:-:S04]  /*0160*/  IMAD.WIDE R6, R9, 0x4, R6 ;  /* 0x0000000409067825 */ /* 0x008fc800078e0206 */
[----:B----4-:R-:W-:-:S05]  /*0170*/  FADD R9, R2, R5 ;  /* 0x0000000502097221 */ /* 0x010fca0000000000 */
[----:B------:R-:W-:Y:S01]  /*0180*/  STG.E desc[UR4][R6.64], R9 ;  /* 0x0000000906007986 */ /* 0x000fe2000c101904 */
[----:B------:R-:W-:Y:S05]  /*0190*/  EXIT ;  /* 0x000000000000794d */ /* 0x000fea0003800000 */
.L_x_0:
[----:B------:R-:W-:-:S00]  /*01a0*/  BRA `(.L_x_0) ;  /* 0xfffffffc00fc7947 */ /* 0x000fc0000383ffff */
[----:B------:R-:W-:-:S00]  /*01b0*/  NOP ;  /* 0x0000000000007918 */ /* 0x000fc00000000000 */
        /* <DEDUP_REMOVED lines=12> */
.L_x_2:


//--------------------- .text._Z9vectorAddPfS_S_i --------------------------
	.section	.text._Z9vectorAddPfS_S_i,"ax",@progbits
	.align	128
        .global         _Z9vectorAddPfS_S_i
        .type           _Z9vectorAddPfS_S_i,@function
        .size           _Z9vectorAddPfS_S_i,(.L_x_3 - _Z9vectorAddPfS_S_i)
        .other          _Z9vectorAddPfS_S_i,@"STO_CUDA_ENTRY STV_DEFAULT"
_Z9vectorAddPfS_S_i:
.text._Z9vectorAddPfS_S_i:
[----:B------:R-:W-:Y:S01]  /*0000*/  LDC R1, c[0x0][0x37c] ;  /* 0x0000df00ff017b82 */ /* 0x000fe20000000800 */
[----:B------:R-:W0:Y:S07]  /*0010*/  S2R R9, SR_TID.X ;  /* 0x0000000000097919 */ /* 0x000e2e0000002100 */
[----:B------:R-:W0:Y:S01]  /*0020*/  S2UR UR4, SR_CTAID.X ;  /* 0x00000000000479c3 */ /* 0x000e220000002500 */
[----:B------:R-:W1:Y:S07]  /*0030*/  LDCU UR5, c[0x0][0x398] ;  /* 0x00007300ff0577ac */ /* 0x000e6e0008000800 */
[----:B------:R-:W0:Y:S02]  /*0040*/  LDC R0, c[0x0][0x360] ;  /* 0x0000d800ff007b82 */ /* 0x000e240000000800 */
[----:B0-----:R-:W-:-:S05]  /*0050*/  IMAD R9, R0, UR4, R9 ;  /* 0x0000000400097c24 */ /* 0x001fca000f8e0209 */
[----:B-1----:R-:W-:-:S13]  /*0060*/  ISETP.GE.AND P0, PT, R9, UR5, PT ;  /* 0x0000000509007c0c */ /* 0x002fda000bf06270 */
[----:B------:R-:W-:Y:S05]  /*0070*/  @P0 EXIT ;  /* 0x000000000000094d */ /* 0x000fea0003800000 */
[----:B------:R-:W0:Y:S01]  /*0080*/  LDC.64 R2, c[0x0][0x380] ;  /* 0x0000e000ff027b82 */ /* 0x000e220000000a00 */
[----:B------:R-:W1:Y:S07]  /*0090*/  LDCU.64 UR4, c[0x0][0x358] ;  /* 0x00006b00ff0477ac */ /* 0x000e6e0008000a00 */
        /* <DEDUP_REMOVED lines=10> */
.L_x_1:
        /* <DEDUP_REMOVED lines=12> */
.L_x_3:


//--------------------- .nv.shared.reserved.0     --------------------------
	.section	.nv.shared.reserved.0,"aw",@nobits
	.weak		__nv_reservedSMEM_offset_0_alias
	.size		__nv_reservedSMEM_offset_0_alias, 0, 64
	.other		__nv_reservedSMEM_offset_0_alias,@"STO_CUDA_RESERVED_SHARED STV_DEFAULT"
__nv_reservedSMEM_offset_0_alias:
	.zero		0
	.zero		64


//--------------------- .nv.constant0._Z11matrixAdd2DPfS_S_ii --------------------------
	.section	.nv.constant0._Z11matrixAdd2DPfS_S_ii,"a",@progbits
	.sectionflags	@""
	.align	4
.nv.constant0._Z11matrixAdd2DPfS_S_ii:
	.zero		928


//--------------------- .nv.constant0._Z9vectorAddPfS_S_i --------------------------
	.section	.nv.constant0._Z9vectorAddPfS_S_i,"a",@progbits
	.sectionflags	@""
	.align	4
.nv.constant0._Z9vectorAddPfS_S_i:
	.zero		924


//--------------------- SYMBOLS --------------------------

	.type		.nv.reservedSmem.offset0,@object
	.size		.nv.reservedSmem.offset0,0x4
